//
// Generated by NVIDIA NVVM Compiler
//
// Compiler Build ID: CL-36424714
// Cuda compilation tools, release 13.0, V13.0.88
// Based on NVVM 20.0.0
//

.version 9.0
.target sm_100
.address_size 64

	// .globl	_Z14linear_forwardPfS_S_S_

.visible .entry _Z14linear_forwardPfS_S_S_(
	.param .u64 .ptr .align 1 _Z14linear_forwardPfS_S_S__param_0,
	.param .u64 .ptr .align 1 _Z14linear_forwardPfS_S_S__param_1,
	.param .u64 .ptr .align 1 _Z14linear_forwardPfS_S_S__param_2,
	.param .u64 .ptr .align 1 _Z14linear_forwardPfS_S_S__param_3
)
{


	ret;

}


// ===== COMPILED SASS (sm_100) =====

	.target	sm_100

	.elftype	@"ET_EXEC"


//--------------------- .note.nv.tkinfo           --------------------------
	.section	.note.nv.tkinfo,"",@"SHT_NOTE"
	.sectionflags	@"SHF_NOTE_NV_TKINFO"
	.tkinfo
        /*0018*/ 	.word	0x00000002
        /*0030*/ 	.string	""
        /*0030*/ 	.string	"ptxas"
        /*0030*/ 	.string	"Cuda compilation tools, release 13.0, V13.0.88"
        /*0030*/ 	.string	"Build cuda_13.0.r13.0/compiler.36424714_0"
        /*0030*/ 	.string	"-arch sm_100 -m 64 "



//--------------------- .note.nv.cuinfo           --------------------------
	.section	.note.nv.cuinfo,"",@"SHT_NOTE"
	.sectionflags	@"SHF_NOTE_NV_CUINFO"
        /*0018*/ 	.short	0x0002
        /*001a*/ 	.short	0x0064
        /*001c*/ 	.short	0x0082
	.zero		2


//--------------------- .nv.info                  --------------------------
	.section	.nv.info,"",@"SHT_CUDA_INFO"
	.align	4


	//----- nvinfo : EIATTR_REGCOUNT
	.align		4
        /*0000*/ 	.byte	0x04, 0x2f
        /*0002*/ 	.short	(.L_1 - .L_0)
	.align		4
.L_0:
        /*0004*/ 	.word	index@(_Z14linear_forwardPfS_S_S_)
        /*0008*/ 	.word	0x00000004


	//----- nvinfo : EIATTR_FRAME_SIZE
	.align		4
.L_1:
        /*000c*/ 	.byte	0x04, 0x11
        /*000e*/ 	.short	(.L_3 - .L_2)
	.align		4
.L_2:
        /*0010*/ 	.word	index@(_Z14linear_forwardPfS_S_S_)
        /*0014*/ 	.word	0x00000000


	//----- nvinfo : EIATTR_MIN_STACK_SIZE
	.align		4
.L_3:
        /*0018*/ 	.byte	0x04, 0x12
        /*001a*/ 	.short	(.L_5 - .L_4)
	.align		4
.L_4:
        /*001c*/ 	.word	index@(_Z14linear_forwardPfS_S_S_)
        /*0020*/ 	.word	0x00000000
.L_5:


//--------------------- .nv.compat                --------------------------
	.section	.nv.compat,"",@"SHT_CUDA_COMPAT_INFO"
	.align	4
        /*0000*/ 	.byte	0x02, 0x09, 0x00, 0x00, 0x02, 0x02, 0x01, 0x00, 0x02, 0x05, 0x05, 0x00, 0x03, 0x07, 0x01, 0x01
        /*0010*/ 	.byte	0x02, 0x03, 0x00, 0x00, 0x02, 0x06, 0x01, 0x00, 0x04, 0x0b, 0x08, 0x00, 0x09, 0x00, 0x00, 0x00
        /*0020*/ 	.byte	0x00, 0x00, 0x00, 0x00


//--------------------- .nv.info._Z14linear_forwardPfS_S_S_ --------------------------
	.section	.nv.info._Z14linear_forwardPfS_S_S_,"",@"SHT_CUDA_INFO"
	.sectionflags	@""
	.align	4


	//----- nvinfo : EIATTR_CUDA_API_VERSION
	.align		4
        /*0000*/ 	.byte	0x04, 0x37
        /*0002*/ 	.short	(.L_7 - .L_6)
.L_6:
        /*0004*/ 	.word	0x00000082


	//----- nvinfo : EIATTR_KPARAM_INFO
	.align		4
.L_7:
        /*0008*/ 	.byte	0x04, 0x17
        /*000a*/ 	.short	(.L_9 - .L_8)
.L_8:
        /*000c*/ 	.word	0x00000000
        /*0010*/ 	.short	0x0003
        /*0012*/ 	.short	0x0018
        /*0014*/ 	.byte	0x00, 0xf5, 0x21, 0x00


	//----- nvinfo : EIATTR_KPARAM_INFO
	.align		4
.L_9:
        /*0018*/ 	.byte	0x04, 0x17
        /*001a*/ 	.short	(.L_11 - .L_10)
.L_10:
        /*001c*/ 	.word	0x00000000
        /*0020*/ 	.short	0x0002
        /*0022*/ 	.short	0x0010
        /*0024*/ 	.byte	0x00, 0xf5, 0x21, 0x00


	//----- nvinfo : EIATTR_KPARAM_INFO
	.align		4
.L_11:
        /*0028*/ 	.byte	0x04, 0x17
        /*002a*/ 	.short	(.L_13 - .L_12)
.L_12:
        /*002c*/ 	.word	0x00000000
        /*0030*/ 	.short	0x0001
        /*0032*/ 	.short	0x0008
        /*0034*/ 	.byte	0x00, 0xf5, 0x21, 0x00


	//----- nvinfo : EIATTR_KPARAM_INFO
	.align		4
.L_13:
        /*0038*/ 	.byte	0x04, 0x17
        /*003a*/ 	.short	(.L_15 - .L_14)
.L_14:
        /*003c*/ 	.word	0x00000000
        /*0040*/ 	.short	0x0000
        /*0042*/ 	.short	0x0000
        /*0044*/ 	.byte	0x00, 0xf5, 0x21, 0x00


	//----- nvinfo : EIATTR_SPARSE_MMA_MASK
	.align		4
.L_15:
        /*0048*/ 	.byte	0x03, 0x50
        /*004a*/ 	.short	0x0000


	//----- nvinfo : EIATTR_MAXREG_COUNT
	.align		4
        /*004c*/ 	.byte	0x03, 0x1b
        /*004e*/ 	.short	0x00ff


	//----- nvinfo : EIATTR_MERCURY_ISA_VERSION
	.align		4
        /*0050*/ 	.byte	0x03, 0x5f
        /*0052*/ 	.short	0x0101


	//----- nvinfo : EIATTR_VRC_CTA_INIT_COUNT
	.align		4
        /*0054*/ 	.byte	0x02, 0x4a
	.zero		1
	.zero		1


	//----- nvinfo : EIATTR_EXIT_INSTR_OFFSETS
	.align		4
        /*0058*/ 	.byte	0x04, 0x1c
        /*005a*/ 	.short	(.L_17 - .L_16)


	//   ....[0]....
.L_16:
        /*005c*/ 	.word	0x00000010


	//----- nvinfo : EIATTR_CBANK_PARAM_SIZE
	.align		4
.L_17:
        /*0060*/ 	.byte	0x03, 0x19
        /*0062*/ 	.short	0x0020


	//----- nvinfo : EIATTR_PARAM_CBANK
	.align		4
        /*0064*/ 	.byte	0x04, 0x0a
        /*0066*/ 	.short	(.L_19 - .L_18)
	.align		4
.L_18:
        /*0068*/ 	.word	index@(.nv.constant0._Z14linear_forwardPfS_S_S_)
        /*006c*/ 	.short	0x0380
        /*006e*/ 	.short	0x0020


	//----- nvinfo : EIATTR_SW_WAR
	.align		4
.L_19:
        /*0070*/ 	.byte	0x04, 0x36
        /*0072*/ 	.short	(.L_21 - .L_20)
.L_20:
        /*0074*/ 	.word	0x00000008
.L_21:


//--------------------- .nv.callgraph             --------------------------
	.section	.nv.callgraph,"",@"SHT_CUDA_CALLGRAPH"
	.align	4
	.sectionentsize	8
	.align		4
        /*0000*/ 	.word	0x00000000
	.align		4
        /*0004*/ 	.word	0xffffffff
	.align		4
        /*0008*/ 	.word	0x00000000
	.align		4
        /*000c*/ 	.word	0xfffffffe
	.align		4
        /*0010*/ 	.word	0x00000000
	.align		4
        /*0014*/ 	.word	0xfffffffd
	.align		4
        /*0018*/ 	.word	0x00000000
	.align		4
        /*001c*/ 	.word	0xfffffffc


//--------------------- .text._Z14linear_forwardPfS_S_S_ --------------------------
	.section	.text._Z14linear_forwardPfS_S_S_,"ax",@progbits
	.align	128
        .global         _Z14linear_forwardPfS_S_S_
        .type           _Z14linear_forwardPfS_S_S_,@function
        .size           _Z14linear_forwardPfS_S_S_,(.L_x_1 - _Z14linear_forwardPfS_S_S_)
        .other          _Z14linear_forwardPfS_S_S_,@"STO_CUDA_ENTRY STV_DEFAULT"
_Z14linear_forwardPfS_S_S_:
.text._Z14linear_forwardPfS_S_S_:
[----:B------:R-:W-:Y:S01]  /*0000*/  LDC R1, c[0x0][0x37c] ;  /* 0x0000df00ff017b82 */ /* 0x000fe20000000800 */
[----:B------:R-:W-:Y:S05]  /*0010*/  EXIT ;  /* 0x000000000000794d */ /* 0x000fea0003800000 */
.L_x_0:
[----:B------:R-:W-:-:S00]  /*0020*/  BRA `(.L_x_0) ;  /* 0xfffffffc00fc7947 */ /* 0x000fc0000383ffff */
[----:B------:R-:W-:-:S00]  /*0030*/  NOP ;  /* 0x0000000000007918 */ /* 0x000fc00000000000 */
        /* <DEDUP_REMOVED lines=12> */
.L_x_1:


//--------------------- .nv.shared.reserved.0     --------------------------
	.section	.nv.shared.reserved.0,"aw",@nobits
	.weak		__nv_reservedSMEM_offset_0_alias
	.size		__nv_reservedSMEM_offset_0_alias, 0, 64
	.other		__nv_reservedSMEM_offset_0_alias,@"STO_CUDA_RESERVED_SHARED STV_DEFAULT"
__nv_reservedSMEM_offset_0_alias:
	.zero		0
	.zero		64


//--------------------- .nv.constant0._Z14linear_forwardPfS_S_S_ --------------------------
	.section	.nv.constant0._Z14linear_forwardPfS_S_S_,"a",@progbits
	.sectionflags	@""
	.align	4
.nv.constant0._Z14linear_forwardPfS_S_S_:
	.zero		928


//--------------------- SYMBOLS --------------------------

	.type		.nv.reservedSmem.offset0,@object
	.size		.nv.reservedSmem.offset0,0x4
